//
// Generated by NVIDIA NVVM Compiler
//
// Compiler Build ID: CL-36424714
// Cuda compilation tools, release 13.0, V13.0.88
// Based on NVVM 20.0.0
//

.version 9.0
.target sm_100
.address_size 64

	// .globl	_Z15vectorAddKernelPfS_S_i
.extern .func  (.param .b32 func_retval0) vprintf
(
	.param .b64 vprintf_param_0,
	.param .b64 vprintf_param_1
)
;
.global .align 1 .b8 $str[47] = {84, 104, 114, 101, 97, 100, 32, 37, 100, 58, 32, 65, 91, 37, 100, 93, 32, 61, 32, 37, 102, 44, 32, 66, 91, 37, 100, 93, 32, 61, 32, 37, 102, 44, 32, 67, 91, 37, 100, 93, 32, 61, 32, 37, 102, 10};

.visible .entry _Z15vectorAddKernelPfS_S_i(
	.param .u64 .ptr .align 1 _Z15vectorAddKernelPfS_S_i_param_0,
	.param .u64 .ptr .align 1 _Z15vectorAddKernelPfS_S_i_param_1,
	.param .u64 .ptr .align 1 _Z15vectorAddKernelPfS_S_i_param_2,
	.param .u32 _Z15vectorAddKernelPfS_S_i_param_3
)
{
	.local .align 16 .b8 	__local_depot0[48];
	.reg .b64 	%SP;
	.reg .b64 	%SPL;
	.reg .pred 	%p<2>;
	.reg .b32 	%r<8>;
	.reg .b32 	%f<6>;
	.reg .b64 	%rd<15>;
	.reg .b64 	%fd<4>;

	mov.u64 	%SPL, __local_depot0;
	cvta.local.u64 	%SP, %SPL;
	ld.param.u64 	%rd1, [_Z15vectorAddKernelPfS_S_i_param_0];
	ld.param.u64 	%rd2, [_Z15vectorAddKernelPfS_S_i_param_1];
	ld.param.u64 	%rd3, [_Z15vectorAddKernelPfS_S_i_param_2];
	ld.param.u32 	%r3, [_Z15vectorAddKernelPfS_S_i_param_3];
	mov.u32 	%r4, %ctaid.x;
	mov.u32 	%r5, %ntid.x;
	mov.u32 	%r1, %tid.x;
	mad.lo.s32 	%r2, %r4, %r5, %r1;
	setp.ge.s32 	%p1, %r2, %r3;
	@%p1 bra 	$L__BB0_2;
	add.u64 	%rd4, %SP, 0;
	add.u64 	%rd5, %SPL, 0;
	cvta.to.global.u64 	%rd6, %rd1;
	cvta.to.global.u64 	%rd7, %rd2;
	cvta.to.global.u64 	%rd8, %rd3;
	mul.wide.s32 	%rd9, %r2, 4;
	add.s64 	%rd10, %rd6, %rd9;
	ld.global.f32 	%f1, [%rd10];
	add.s64 	%rd11, %rd7, %rd9;
	ld.global.f32 	%f2, [%rd11];
	add.f32 	%f3, %f1, %f2;
	add.s64 	%rd12, %rd8, %rd9;
	st.global.f32 	[%rd12], %f3;
	ld.global.f32 	%f4, [%rd10];
	cvt.f64.f32 	%fd1, %f4;
	ld.global.f32 	%f5, [%rd11];
	cvt.f64.f32 	%fd2, %f5;
	cvt.f64.f32 	%fd3, %f3;
	st.local.v2.u32 	[%rd5], {%r1, %r2};
	st.local.f64 	[%rd5+8], %fd1;
	st.local.u32 	[%rd5+16], %r2;
	st.local.f64 	[%rd5+24], %fd2;
	st.local.u32 	[%rd5+32], %r2;
	st.local.f64 	[%rd5+40], %fd3;
	mov.u64 	%rd13, $str;
	cvta.global.u64 	%rd14, %rd13;
	{ // callseq 0, 0
	.param .b64 param0;
	st.param.b64 	[param0], %rd14;
	.param .b64 param1;
	st.param.b64 	[param1], %rd4;
	.param .b32 retval0;
	call.uni (retval0), 
	vprintf, 
	(
	param0, 
	param1
	);
	ld.param.b32 	%r6, [retval0];
	} // callseq 0
$L__BB0_2:
	ret;

}


// ===== COMPILED SASS (sm_100) =====

	.target	sm_100

	.elftype	@"ET_EXEC"


//--------------------- .note.nv.tkinfo           --------------------------
	.section	.note.nv.tkinfo,"",@"SHT_NOTE"
	.sectionflags	@"SHF_NOTE_NV_TKINFO"
	.tkinfo
        /*0018*/ 	.word	0x00000002
        /*0030*/ 	.string	""
        /*0030*/ 	.string	"ptxas"
        /*0030*/ 	.string	"Cuda compilation tools, release 13.0, V13.0.88"
        /*0030*/ 	.string	"Build cuda_13.0.r13.0/compiler.36424714_0"
        /*0030*/ 	.string	"-arch sm_100 -m 64 "



//--------------------- .note.nv.cuinfo           --------------------------
	.section	.note.nv.cuinfo,"",@"SHT_NOTE"
	.sectionflags	@"SHF_NOTE_NV_CUINFO"
        /*0018*/ 	.short	0x0002
        /*001a*/ 	.short	0x0064
        /*001c*/ 	.short	0x0082
	.zero		2


//--------------------- .nv.info                  --------------------------
	.section	.nv.info,"",@"SHT_CUDA_INFO"
	.align	4


	//----- nvinfo : EIATTR_REGCOUNT
	.align		4
        /*0000*/ 	.byte	0x04, 0x2f
        /*0002*/ 	.short	(.L_2 - .L_1)
	.align		4
.L_1:
        /*0004*/ 	.word	index@(_Z15vectorAddKernelPfS_S_i)
        /*0008*/ 	.word	0x00000018


	//----- nvinfo : EIATTR_FRAME_SIZE
	.align		4
.L_2:
        /*000c*/ 	.byte	0x04, 0x11
        /*000e*/ 	.short	(.L_4 - .L_3)
	.align		4
.L_3:
        /*0010*/ 	.word	index@(_Z15vectorAddKernelPfS_S_i)
        /*0014*/ 	.word	0x00000030


	//----- nvinfo : EIATTR_MIN_STACK_SIZE
	.align		4
.L_4:
        /*0018*/ 	.byte	0x04, 0x12
        /*001a*/ 	.short	(.L_6 - .L_5)
	.align		4
.L_5:
        /*001c*/ 	.word	index@(_Z15vectorAddKernelPfS_S_i)
        /*0020*/ 	.word	0x00000030
.L_6:


//--------------------- .nv.compat                --------------------------
	.section	.nv.compat,"",@"SHT_CUDA_COMPAT_INFO"
	.align	4
        /*0000*/ 	.byte	0x02, 0x09, 0x00, 0x00, 0x02, 0x02, 0x01, 0x00, 0x02, 0x05, 0x05, 0x00, 0x03, 0x07, 0x01, 0x01
        /*0010*/ 	.byte	0x02, 0x03, 0x00, 0x00, 0x02, 0x06, 0x01, 0x00, 0x04, 0x0b, 0x08, 0x00, 0x09, 0x00, 0x00, 0x00
        /*0020*/ 	.byte	0x00, 0x00, 0x00, 0x00


//--------------------- .nv.info._Z15vectorAddKernelPfS_S_i --------------------------
	.section	.nv.info._Z15vectorAddKernelPfS_S_i,"",@"SHT_CUDA_INFO"
	.sectionflags	@""
	.align	4


	//----- nvinfo : EIATTR_CUDA_API_VERSION
	.align		4
        /*0000*/ 	.byte	0x04, 0x37
        /*0002*/ 	.short	(.L_8 - .L_7)
.L_7:
        /*0004*/ 	.word	0x00000082


	//----- nvinfo : EIATTR_KPARAM_INFO
	.align		4
.L_8:
        /*0008*/ 	.byte	0x04, 0x17
        /*000a*/ 	.short	(.L_10 - .L_9)
.L_9:
        /*000c*/ 	.word	0x00000000
        /*0010*/ 	.short	0x0003
        /*0012*/ 	.short	0x0018
        /*0014*/ 	.byte	0x00, 0xf0, 0x11, 0x00


	//----- nvinfo : EIATTR_KPARAM_INFO
	.align		4
.L_10:
        /*0018*/ 	.byte	0x04, 0x17
        /*001a*/ 	.short	(.L_12 - .L_11)
.L_11:
        /*001c*/ 	.word	0x00000000
        /*0020*/ 	.short	0x0002
        /*0022*/ 	.short	0x0010
        /*0024*/ 	.byte	0x00, 0xf5, 0x21, 0x00


	//----- nvinfo : EIATTR_KPARAM_INFO
	.align		4
.L_12:
        /*0028*/ 	.byte	0x04, 0x17
        /*002a*/ 	.short	(.L_14 - .L_13)
.L_13:
        /*002c*/ 	.word	0x00000000
        /*0030*/ 	.short	0x0001
        /*0032*/ 	.short	0x0008
        /*0034*/ 	.byte	0x00, 0xf5, 0x21, 0x00


	//----- nvinfo : EIATTR_KPARAM_INFO
	.align		4
.L_14:
        /*0038*/ 	.byte	0x04, 0x17
        /*003a*/ 	.short	(.L_16 - .L_15)
.L_15:
        /*003c*/ 	.word	0x00000000
        /*0040*/ 	.short	0x0000
        /*0042*/ 	.short	0x0000
        /*0044*/ 	.byte	0x00, 0xf5, 0x21, 0x00


	//----- nvinfo : EIATTR_SPARSE_MMA_MASK
	.align		4
.L_16:
        /*0048*/ 	.byte	0x03, 0x50
        /*004a*/ 	.short	0x0000


	//----- nvinfo : EIATTR_MAXREG_COUNT
	.align		4
        /*004c*/ 	.byte	0x03, 0x1b
        /*004e*/ 	.short	0x00ff


	//----- nvinfo : EIATTR_EXTERNS
	.align		4
        /*0050*/ 	.byte	0x04, 0x0f
        /*0052*/ 	.short	(.L_18 - .L_17)


	//   ....[0]....
	.align		4
.L_17:
        /*0054*/ 	.word	index@(vprintf)


	//----- nvinfo : EIATTR_MERCURY_ISA_VERSION
	.align		4
.L_18:
        /*0058*/ 	.byte	0x03, 0x5f
        /*005a*/ 	.short	0x0101


	//----- nvinfo : EIATTR_VRC_CTA_INIT_COUNT
	.align		4
        /*005c*/ 	.byte	0x02, 0x4a
	.zero		1
	.zero		1


	//----- nvinfo : EIATTR_SYSCALL_OFFSETS
	.align		4
        /*0060*/ 	.byte	0x04, 0x46
        /*0062*/ 	.short	(.L_20 - .L_19)


	//   ....[0]....
.L_19:
        /*0064*/ 	.word	0x00000290


	//----- nvinfo : EIATTR_EXIT_INSTR_OFFSETS
	.align		4
.L_20:
        /*0068*/ 	.byte	0x04, 0x1c
        /*006a*/ 	.short	(.L_22 - .L_21)


	//   ....[0]....
.L_21:
        /*006c*/ 	.word	0x000000c0


	//   ....[1]....
        /*0070*/ 	.word	0x000002a0


	//----- nvinfo : EIATTR_CRS_STACK_SIZE
	.align		4
.L_22:
        /*0074*/ 	.byte	0x04, 0x1e
        /*0076*/ 	.short	(.L_24 - .L_23)
.L_23:
        /*0078*/ 	.word	0x00000000


	//----- nvinfo : EIATTR_CBANK_PARAM_SIZE
	.align		4
.L_24:
        /*007c*/ 	.byte	0x03, 0x19
        /*007e*/ 	.short	0x001c


	//----- nvinfo : EIATTR_PARAM_CBANK
	.align		4
        /*0080*/ 	.byte	0x04, 0x0a
        /*0082*/ 	.short	(.L_26 - .L_25)
	.align		4
.L_25:
        /*0084*/ 	.word	index@(.nv.constant0._Z15vectorAddKernelPfS_S_i)
        /*0088*/ 	.short	0x0380
        /*008a*/ 	.short	0x001c


	//----- nvinfo : EIATTR_SW_WAR
	.align		4
.L_26:
        /*008c*/ 	.byte	0x04, 0x36
        /*008e*/ 	.short	(.L_28 - .L_27)
.L_27:
        /*0090*/ 	.word	0x00000008
.L_28:


//--------------------- .nv.callgraph             --------------------------
	.section	.nv.callgraph,"",@"SHT_CUDA_CALLGRAPH"
	.align	4
	.sectionentsize	8
	.align		4
        /*0000*/ 	.word	0x00000000
	.align		4
        /*0004*/ 	.word	0xffffffff
	.align		4
        /*0008*/ 	.word	index@(_Z15vectorAddKernelPfS_S_i)
	.align		4
        /*000c*/ 	.word	index@(vprintf)
	.align		4
        /*0010*/ 	.word	0x00000000
	.align		4
        /*0014*/ 	.word	0xfffffffe
	.align		4
        /*0018*/ 	.word	0x00000000
	.align		4
        /*001c*/ 	.word	0xfffffffd
	.align		4
        /*0020*/ 	.word	0x00000000
	.align		4
        /*0024*/ 	.word	0xfffffffc


//--------------------- .nv.constant4             --------------------------
	.section	.nv.constant4,"a",@progbits
	.align	8
	.align		8
.nv.constant4:
        /*0000*/ 	.dword	vprintf
	.align		8
        /*0008*/ 	.dword	$str


//--------------------- .text._Z15vectorAddKernelPfS_S_i --------------------------
	.section	.text._Z15vectorAddKernelPfS_S_i,"ax",@progbits
	.align	128
        .global         _Z15vectorAddKernelPfS_S_i
        .type           _Z15vectorAddKernelPfS_S_i,@function
        .size           _Z15vectorAddKernelPfS_S_i,(.L_x_2 - _Z15vectorAddKernelPfS_S_i)
        .other          _Z15vectorAddKernelPfS_S_i,@"STO_CUDA_ENTRY STV_DEFAULT"
_Z15vectorAddKernelPfS_S_i:
.text._Z15vectorAddKernelPfS_S_i:
[----:B------:R-:W0:Y:S01]  /*0000*/  LDC R1, c[0x0][0x37c] ;  /* 0x0000df00ff017b82 */ /* 0x000e220000000800 */
[----:B------:R-:W1:Y:S01]  /*0010*/  S2R R2, SR_TID.X ;  /* 0x0000000000027919 */ /* 0x000e620000002100 */
[----:B------:R-:W2:Y:S06]  /*0020*/  LDCU UR5, c[0x0][0x2fc] ;  /* 0x00005f80ff0577ac */ /* 0x000eac0008000800 */
[----:B------:R-:W1:Y:S01]  /*0030*/  S2UR UR6, SR_CTAID.X ;  /* 0x00000000000679c3 */ /* 0x000e620000002500 */
[----:B0-----:R-:W-:Y:S01]  /*0040*/  IADD3 R1, PT, PT, R1, -0x30, RZ ;  /* 0xffffffd001017810 */ /* 0x001fe20007ffe0ff */
[----:B------:R-:W0:Y:S01]  /*0050*/  LDCU UR7, c[0x0][0x398] ;  /* 0x00007300ff0777ac */ /* 0x000e220008000800 */
[----:B------:R-:W3:Y:S05]  /*0060*/  LDCU UR4, c[0x0][0x2f8] ;  /* 0x00005f00ff0477ac */ /* 0x000eea0008000800 */
[----:B------:R-:W1:Y:S01]  /*0070*/  LDC R3, c[0x0][0x360] ;  /* 0x0000d800ff037b82 */ /* 0x000e620000000800 */
[----:B---3--:R-:W-:-:S04]  /*0080*/  IADD3 R6, P1, PT, R1, UR4, RZ ;  /* 0x0000000401067c10 */ /* 0x008fc8000ff3e0ff */
[----:B--2---:R-:W-:Y:S01]  /*0090*/  IADD3.X R7, PT, PT, RZ, UR5, RZ, P1, !PT ;  /* 0x00000005ff077c10 */ /* 0x004fe20008ffe4ff */
[----:B-1----:R-:W-:-:S05]  /*00a0*/  IMAD R3, R3, UR6, R2 ;  /* 0x0000000603037c24 */ /* 0x002fca000f8e0202 */
[----:B0-----:R-:W-:-:S13]  /*00b0*/  ISETP.GE.AND P0, PT, R3, UR7, PT ;  /* 0x0000000703007c0c */ /* 0x001fda000bf06270 */
[----:B------:R-:W-:Y:S05]  /*00c0*/  @P0 EXIT ;  /* 0x000000000000094d */ /* 0x000fea0003800000 */
[----:B------:R-:W0:Y:S01]  /*00d0*/  LDC.64 R4, c[0x0][0x380] ;  /* 0x0000e000ff047b82 */ /* 0x000e220000000a00 */
[----:B------:R-:W1:Y:S07]  /*00e0*/  LDCU.64 UR4, c[0x0][0x358] ;  /* 0x00006b00ff0477ac */ /* 0x000e6e0008000a00 */
[----:B------:R-:W2:Y:S08]  /*00f0*/  LDC.64 R16, c[0x0][0x388] ;  /* 0x0000e200ff107b82 */ /* 0x000eb00000000a00 */
[----:B------:R-:W3:Y:S01]  /*0100*/  LDC.64 R18, c[0x0][0x390] ;  /* 0x0000e400ff127b82 */ /* 0x000ee20000000a00 */
[----:B0-----:R-:W-:-:S05]  /*0110*/  IMAD.WIDE R4, R3, 0x4, R4 ;  /* 0x0000000403047825 */ /* 0x001fca00078e0204 */
[----:B-1----:R-:W4:Y:S01]  /*0120*/  LDG.E R0, desc[UR4][R4.64] ;  /* 0x0000000404007981 */ /* 0x002f22000c1e1900 */
[----:B--2---:R-:W-:-:S05]  /*0130*/  IMAD.WIDE R16, R3, 0x4, R16 ;  /* 0x0000000403107825 */ /* 0x004fca00078e0210 */
[----:B------:R-:W4:Y:S01]  /*0140*/  LDG.E R9, desc[UR4][R16.64] ;  /* 0x0000000410097981 */ /* 0x000f22000c1e1900 */
[----:B---3--:R-:W-:-:S04]  /*0150*/  IMAD.WIDE R18, R3, 0x4, R18 ;  /* 0x0000000403127825 */ /* 0x008fc800078e0212 */
[----:B----4-:R-:W-:-:S05]  /*0160*/  FADD R15, R0, R9 ;  /* 0x00000009000f7221 */ /* 0x010fca0000000000 */
[----:B------:R0:W-:Y:S04]  /*0170*/  STG.E desc[UR4][R18.64], R15 ;  /* 0x0000000f12007986 */ /* 0x0001e8000c101904 */
[----:B------:R1:W2:Y:S04]  /*0180*/  LDG.E R8, desc[UR4][R4.64] ;  /* 0x0000000404087981 */ /* 0x0002a8000c1e1900 */
[----:B------:R-:W3:Y:S01]  /*0190*/  LDG.E R0, desc[UR4][R16.64] ;  /* 0x0000000410007981 */ /* 0x000ee2000c1e1900 */
[----:B------:R0:W4:Y:S01]  /*01a0*/  F2F.F64.F32 R12, R15 ;  /* 0x0000000f000c7310 */ /* 0x0001220000201800 */
[----:B------:R-:W-:Y:S01]  /*01b0*/  MOV R14, 0x0 ;  /* 0x00000000000e7802 */ /* 0x000fe20000000f00 */
[----:B------:R-:W1:Y:S01]  /*01c0*/  LDCU.64 UR4, c[0x4][0x8] ;  /* 0x01000100ff0477ac */ /* 0x000e620008000a00 */
[----:B------:R1:W-:Y:S04]  /*01d0*/  STL.64 [R1], R2 ;  /* 0x0000000201007387 */ /* 0x0003e80000100a00 */
[----:B------:R1:W-:Y:S01]  /*01e0*/  STL [R1+0x10], R3 ;  /* 0x0000100301007387 */ /* 0x0003e20000100800 */
[----:B0-----:R-:W0:Y:S03]  /*01f0*/  LDC.64 R14, c[0x4][R14] ;  /* 0x010000000e0e7b82 */ /* 0x001e260000000a00 */
[----:B------:R0:W-:Y:S04]  /*0200*/  STL [R1+0x20], R3 ;  /* 0x0000200301007387 */ /* 0x0001e80000100800 */
[----:B----4-:R4:W-:Y:S01]  /*0210*/  STL.64 [R1+0x28], R12 ;  /* 0x0000280c01007387 */ /* 0x0109e20000100a00 */
[----:B-1----:R-:W-:-:S02]  /*0220*/  MOV R4, UR4 ;  /* 0x0000000400047c02 */ /* 0x002fc40008000f00 */
[----:B------:R-:W-:Y:S01]  /*0230*/  MOV R5, UR5 ;  /* 0x0000000500057c02 */ /* 0x000fe20008000f00 */
[----:B--2---:R-:W1:Y:S08]  /*0240*/  F2F.F64.F32 R8, R8 ;  /* 0x0000000800087310 */ /* 0x004e700000201800 */
[----:B---3--:R-:W2:Y:S01]  /*0250*/  F2F.F64.F32 R10, R0 ;  /* 0x00000000000a7310 */ /* 0x008ea20000201800 */
[----:B-1----:R4:W-:Y:S04]  /*0260*/  STL.64 [R1+0x8], R8 ;  /* 0x0000080801007387 */ /* 0x0029e80000100a00 */
[----:B0-2---:R4:W-:Y:S02]  /*0270*/  STL.64 [R1+0x18], R10 ;  /* 0x0000180a01007387 */ /* 0x0059e40000100a00 */
[----:B------:R-:W-:-:S07]  /*0280*/  LEPC R20, `(.L_x_0) ;  /* 0x000000001014794e */ /* 0x000fce0000000000 */
[----:B----4-:R-:W-:Y:S05]  /*0290*/  CALL.ABS.NOINC R14 ;  /* 0x000000000e007343 */ /* 0x010fea0003c00000 */
.L_x_0:
[----:B------:R-:W-:Y:S05]  /*02a0*/  EXIT ;  /* 0x000000000000794d */ /* 0x000fea0003800000 */
.L_x_1:
[----:B------:R-:W-:-:S00]  /*02b0*/  BRA `(.L_x_1) ;  /* 0xfffffffc00fc7947 */ /* 0x000fc0000383ffff */
[----:B------:R-:W-:-:S00]  /*02c0*/  NOP ;  /* 0x0000000000007918 */ /* 0x000fc00000000000 */
        /* <DEDUP_REMOVED lines=11> */
.L_x_2:


//--------------------- .nv.global.init           --------------------------
	.section	.nv.global.init,"aw",@progbits
.nv.global.init:
	.type		$str,@object
	.size		$str,(.L_0 - $str)
$str:
        /*0000*/ 	.byte	0x54, 0x68, 0x72, 0x65, 0x61, 0x64, 0x20, 0x25, 0x64, 0x3a, 0x20, 0x41, 0x5b, 0x25, 0x64, 0x5d
        /*0010*/ 	.byte	0x20, 0x3d, 0x20, 0x25, 0x66, 0x2c, 0x20, 0x42, 0x5b, 0x25, 0x64, 0x5d, 0x20, 0x3d, 0x20, 0x25
        /*0020*/ 	.byte	0x66, 0x2c, 0x20, 0x43, 0x5b, 0x25, 0x64, 0x5d, 0x20, 0x3d, 0x20, 0x25, 0x66, 0x0a, 0x00
.L_0:


//--------------------- .nv.shared.reserved.0     --------------------------
	.section	.nv.shared.reserved.0,"aw",@nobits
	.weak		__nv_reservedSMEM_offset_0_alias
	.size		__nv_reservedSMEM_offset_0_alias, 0, 64
	.other		__nv_reservedSMEM_offset_0_alias,@"STO_CUDA_RESERVED_SHARED STV_DEFAULT"
__nv_reservedSMEM_offset_0_alias:
	.zero		0
	.zero		64


//--------------------- .nv.constant0._Z15vectorAddKernelPfS_S_i --------------------------
	.section	.nv.constant0._Z15vectorAddKernelPfS_S_i,"a",@progbits
	.sectionflags	@""
	.align	4
.nv.constant0._Z15vectorAddKernelPfS_S_i:
	.zero		924


//--------------------- SYMBOLS --------------------------

	.type		.nv.reservedSmem.offset0,@object
	.size		.nv.reservedSmem.offset0,0x4
	.type		vprintf,@function
